//
// Generated by NVIDIA NVVM Compiler
//
// Compiler Build ID: CL-36424714
// Cuda compilation tools, release 13.0, V13.0.88
// Based on NVVM 20.0.0
//

.version 9.0
.target sm_100
.address_size 64

	// .globl	_Z16helloWorldKernelv
.extern .func  (.param .b32 func_retval0) vprintf
(
	.param .b64 vprintf_param_0,
	.param .b64 vprintf_param_1
)
;
.global .align 1 .b8 $str[56] = {104, 101, 108, 108, 111, 32, 119, 111, 114, 108, 100, 32, 102, 114, 111, 109, 32, 68, 69, 86, 73, 67, 69, 58, 32, 116, 104, 114, 101, 97, 100, 32, 37, 100, 32, 105, 110, 32, 116, 104, 114, 101, 97, 100, 45, 98, 108, 111, 99, 107, 32, 37, 100, 32, 10};

.visible .entry _Z16helloWorldKernelv()
{
	.local .align 8 .b8 	__local_depot0[8];
	.reg .b64 	%SP;
	.reg .b64 	%SPL;
	.reg .b32 	%r<5>;
	.reg .b64 	%rd<5>;

	mov.u64 	%SPL, __local_depot0;
	cvta.local.u64 	%SP, %SPL;
	add.u64 	%rd1, %SP, 0;
	add.u64 	%rd2, %SPL, 0;
	mov.u32 	%r1, %tid.x;
	mov.u32 	%r2, %ctaid.x;
	st.local.v2.u32 	[%rd2], {%r1, %r2};
	mov.u64 	%rd3, $str;
	cvta.global.u64 	%rd4, %rd3;
	{ // callseq 0, 0
	.param .b64 param0;
	st.param.b64 	[param0], %rd4;
	.param .b64 param1;
	st.param.b64 	[param1], %rd1;
	.param .b32 retval0;
	call.uni (retval0), 
	vprintf, 
	(
	param0, 
	param1
	);
	ld.param.b32 	%r3, [retval0];
	} // callseq 0
	ret;

}


// ===== COMPILED SASS (sm_100) =====

	.target	sm_100

	.elftype	@"ET_EXEC"


//--------------------- .note.nv.tkinfo           --------------------------
	.section	.note.nv.tkinfo,"",@"SHT_NOTE"
	.sectionflags	@"SHF_NOTE_NV_TKINFO"
	.tkinfo
        /*0018*/ 	.word	0x00000002
        /*0030*/ 	.string	""
        /*0030*/ 	.string	"ptxas"
        /*0030*/ 	.string	"Cuda compilation tools, release 13.0, V13.0.88"
        /*0030*/ 	.string	"Build cuda_13.0.r13.0/compiler.36424714_0"
        /*0030*/ 	.string	"-arch sm_100 -m 64 "



//--------------------- .note.nv.cuinfo           --------------------------
	.section	.note.nv.cuinfo,"",@"SHT_NOTE"
	.sectionflags	@"SHF_NOTE_NV_CUINFO"
        /*0018*/ 	.short	0x0002
        /*001a*/ 	.short	0x0064
        /*001c*/ 	.short	0x0082
	.zero		2


//--------------------- .nv.info                  --------------------------
	.section	.nv.info,"",@"SHT_CUDA_INFO"
	.align	4


	//----- nvinfo : EIATTR_REGCOUNT
	.align		4
        /*0000*/ 	.byte	0x04, 0x2f
        /*0002*/ 	.short	(.L_2 - .L_1)
	.align		4
.L_1:
        /*0004*/ 	.word	index@(_Z16helloWorldKernelv)
        /*0008*/ 	.word	0x00000018


	//----- nvinfo : EIATTR_FRAME_SIZE
	.align		4
.L_2:
        /*000c*/ 	.byte	0x04, 0x11
        /*000e*/ 	.short	(.L_4 - .L_3)
	.align		4
.L_3:
        /*0010*/ 	.word	index@(_Z16helloWorldKernelv)
        /*0014*/ 	.word	0x00000008


	//----- nvinfo : EIATTR_MIN_STACK_SIZE
	.align		4
.L_4:
        /*0018*/ 	.byte	0x04, 0x12
        /*001a*/ 	.short	(.L_6 - .L_5)
	.align		4
.L_5:
        /*001c*/ 	.word	index@(_Z16helloWorldKernelv)
        /*0020*/ 	.word	0x00000008
.L_6:


//--------------------- .nv.compat                --------------------------
	.section	.nv.compat,"",@"SHT_CUDA_COMPAT_INFO"
	.align	4
        /*0000*/ 	.byte	0x02, 0x09, 0x00, 0x00, 0x02, 0x02, 0x01, 0x00, 0x02, 0x05, 0x05, 0x00, 0x03, 0x07, 0x01, 0x01
        /*0010*/ 	.byte	0x02, 0x03, 0x00, 0x00, 0x02, 0x06, 0x01, 0x00, 0x04, 0x0b, 0x08, 0x00, 0x09, 0x00, 0x00, 0x00
        /*0020*/ 	.byte	0x00, 0x00, 0x00, 0x00


//--------------------- .nv.info._Z16helloWorldKernelv --------------------------
	.section	.nv.info._Z16helloWorldKernelv,"",@"SHT_CUDA_INFO"
	.sectionflags	@""
	.align	4


	//----- nvinfo : EIATTR_CUDA_API_VERSION
	.align		4
        /*0000*/ 	.byte	0x04, 0x37
        /*0002*/ 	.short	(.L_8 - .L_7)
.L_7:
        /*0004*/ 	.word	0x00000082


	//----- nvinfo : EIATTR_SPARSE_MMA_MASK
	.align		4
.L_8:
        /*0008*/ 	.byte	0x03, 0x50
        /*000a*/ 	.short	0x0000


	//----- nvinfo : EIATTR_MAXREG_COUNT
	.align		4
        /*000c*/ 	.byte	0x03, 0x1b
        /*000e*/ 	.short	0x00ff


	//----- nvinfo : EIATTR_EXTERNS
	.align		4
        /*0010*/ 	.byte	0x04, 0x0f
        /*0012*/ 	.short	(.L_10 - .L_9)


	//   ....[0]....
	.align		4
.L_9:
        /*0014*/ 	.word	index@(vprintf)


	//----- nvinfo : EIATTR_MERCURY_ISA_VERSION
	.align		4
.L_10:
        /*0018*/ 	.byte	0x03, 0x5f
        /*001a*/ 	.short	0x0101


	//----- nvinfo : EIATTR_VRC_CTA_INIT_COUNT
	.align		4
        /*001c*/ 	.byte	0x02, 0x4a
	.zero		1
	.zero		1


	//----- nvinfo : EIATTR_SYSCALL_OFFSETS
	.align		4
        /*0020*/ 	.byte	0x04, 0x46
        /*0022*/ 	.short	(.L_12 - .L_11)


	//   ....[0]....
.L_11:
        /*0024*/ 	.word	0x000000f0


	//----- nvinfo : EIATTR_EXIT_INSTR_OFFSETS
	.align		4
.L_12:
        /*0028*/ 	.byte	0x04, 0x1c
        /*002a*/ 	.short	(.L_14 - .L_13)


	//   ....[0]....
.L_13:
        /*002c*/ 	.word	0x00000100


	//----- nvinfo : EIATTR_SW_WAR
	.align		4
.L_14:
        /*0030*/ 	.byte	0x04, 0x36
        /*0032*/ 	.short	(.L_16 - .L_15)
.L_15:
        /*0034*/ 	.word	0x00000008
.L_16:


//--------------------- .nv.callgraph             --------------------------
	.section	.nv.callgraph,"",@"SHT_CUDA_CALLGRAPH"
	.align	4
	.sectionentsize	8
	.align		4
        /*0000*/ 	.word	0x00000000
	.align		4
        /*0004*/ 	.word	0xffffffff
	.align		4
        /*0008*/ 	.word	index@(_Z16helloWorldKernelv)
	.align		4
        /*000c*/ 	.word	index@(vprintf)
	.align		4
        /*0010*/ 	.word	0x00000000
	.align		4
        /*0014*/ 	.word	0xfffffffe
	.align		4
        /*0018*/ 	.word	0x00000000
	.align		4
        /*001c*/ 	.word	0xfffffffd
	.align		4
        /*0020*/ 	.word	0x00000000
	.align		4
        /*0024*/ 	.word	0xfffffffc


//--------------------- .nv.constant4             --------------------------
	.section	.nv.constant4,"a",@progbits
	.align	8
	.align		8
.nv.constant4:
        /*0000*/ 	.dword	vprintf
	.align		8
        /*0008*/ 	.dword	$str


//--------------------- .text._Z16helloWorldKernelv --------------------------
	.section	.text._Z16helloWorldKernelv,"ax",@progbits
	.align	128
        .global         _Z16helloWorldKernelv
        .type           _Z16helloWorldKernelv,@function
        .size           _Z16helloWorldKernelv,(.L_x_2 - _Z16helloWorldKernelv)
        .other          _Z16helloWorldKernelv,@"STO_CUDA_ENTRY STV_DEFAULT"
_Z16helloWorldKernelv:
.text._Z16helloWorldKernelv:
[----:B------:R-:W0:Y:S01]  /*0000*/  LDC R1, c[0x0][0x37c] ;  /* 0x0000df00ff017b82 */ /* 0x000e220000000800 */
[----:B------:R-:W1:Y:S01]  /*0010*/  S2R R8, SR_TID.X ;  /* 0x0000000000087919 */ /* 0x000e620000002100 */
[----:B0-----:R-:W-:Y:S01]  /*0020*/  VIADD R1, R1, 0xfffffff8 ;  /* 0xfffffff801017836 */ /* 0x001fe20000000000 */
[----:B------:R-:W-:Y:S01]  /*0030*/  MOV R0, 0x0 ;  /* 0x0000000000007802 */ /* 0x000fe20000000f00 */
[----:B------:R-:W0:Y:S01]  /*0040*/  LDCU UR4, c[0x0][0x2f8] ;  /* 0x00005f00ff0477ac */ /* 0x000e220008000800 */
[----:B------:R-:W1:Y:S03]  /*0050*/  S2R R9, SR_CTAID.X ;  /* 0x0000000000097919 */ /* 0x000e660000002500 */
[----:B------:R2:W3:Y:S01]  /*0060*/  LDC.64 R2, c[0x4][R0] ;  /* 0x0100000000027b82 */ /* 0x0004e20000000a00 */
[----:B------:R-:W4:Y:S01]  /*0070*/  LDCU.64 UR6, c[0x4][0x8] ;  /* 0x01000100ff0677ac */ /* 0x000f220008000a00 */
[----:B------:R-:W5:Y:S01]  /*0080*/  LDCU UR5, c[0x0][0x2fc] ;  /* 0x00005f80ff0577ac */ /* 0x000f620008000800 */
[----:B0-----:R-:W-:Y:S01]  /*0090*/  IADD3 R6, P0, PT, R1, UR4, RZ ;  /* 0x0000000401067c10 */ /* 0x001fe2000ff1e0ff */
[----:B----4-:R-:W-:Y:S01]  /*00a0*/  IMAD.U32 R4, RZ, RZ, UR6 ;  /* 0x00000006ff047e24 */ /* 0x010fe2000f8e00ff */
[----:B------:R-:W-:-:S03]  /*00b0*/  MOV R5, UR7 ;  /* 0x0000000700057c02 */ /* 0x000fc60008000f00 */
[----:B-----5:R-:W-:Y:S01]  /*00c0*/  IMAD.X R7, RZ, RZ, UR5, P0 ;  /* 0x00000005ff077e24 */ /* 0x020fe200080e06ff */
[----:B-1----:R2:W-:Y:S07]  /*00d0*/  STL.64 [R1], R8 ;  /* 0x0000000801007387 */ /* 0x0025ee0000100a00 */
[----:B------:R-:W-:-:S07]  /*00e0*/  LEPC R20, `(.L_x_0) ;  /* 0x000000001014794e */ /* 0x000fce0000000000 */
[----:B--23--:R-:W-:Y:S05]  /*00f0*/  CALL.ABS.NOINC R2 ;  /* 0x0000000002007343 */ /* 0x00cfea0003c00000 */
.L_x_0:
[----:B------:R-:W-:Y:S05]  /*0100*/  EXIT ;  /* 0x000000000000794d */ /* 0x000fea0003800000 */
.L_x_1:
[----:B------:R-:W-:-:S00]  /*0110*/  BRA `(.L_x_1) ;  /* 0xfffffffc00fc7947 */ /* 0x000fc0000383ffff */
[----:B------:R-:W-:-:S00]  /*0120*/  NOP ;  /* 0x0000000000007918 */ /* 0x000fc00000000000 */
        /* <DEDUP_REMOVED lines=13> */
.L_x_2:


//--------------------- .nv.global.init           --------------------------
	.section	.nv.global.init,"aw",@progbits
.nv.global.init:
	.type		$str,@object
	.size		$str,(.L_0 - $str)
$str:
        /*0000*/ 	.byte	0x68, 0x65, 0x6c, 0x6c, 0x6f, 0x20, 0x77, 0x6f, 0x72, 0x6c, 0x64, 0x20, 0x66, 0x72, 0x6f, 0x6d
        /*0010*/ 	.byte	0x20, 0x44, 0x45, 0x56, 0x49, 0x43, 0x45, 0x3a, 0x20, 0x74, 0x68, 0x72, 0x65, 0x61, 0x64, 0x20
        /*0020*/ 	.byte	0x25, 0x64, 0x20, 0x69, 0x6e, 0x20, 0x74, 0x68, 0x72, 0x65, 0x61, 0x64, 0x2d, 0x62, 0x6c, 0x6f
        /*0030*/ 	.byte	0x63, 0x6b, 0x20, 0x25, 0x64, 0x20, 0x0a, 0x00
.L_0:


//--------------------- .nv.shared.reserved.0     --------------------------
	.section	.nv.shared.reserved.0,"aw",@nobits
	.weak		__nv_reservedSMEM_offset_0_alias
	.size		__nv_reservedSMEM_offset_0_alias, 0, 64
	.other		__nv_reservedSMEM_offset_0_alias,@"STO_CUDA_RESERVED_SHARED STV_DEFAULT"
__nv_reservedSMEM_offset_0_alias:
	.zero		0
	.zero		64


//--------------------- .nv.constant0._Z16helloWorldKernelv --------------------------
	.section	.nv.constant0._Z16helloWorldKernelv,"a",@progbits
	.sectionflags	@""
	.align	4
.nv.constant0._Z16helloWorldKernelv:
	.zero		896


//--------------------- SYMBOLS --------------------------

	.type		.nv.reservedSmem.offset0,@object
	.size		.nv.reservedSmem.offset0,0x4
	.type		vprintf,@function
